//
// Generated by NVIDIA NVVM Compiler
//
// Compiler Build ID: CL-36424714
// Cuda compilation tools, release 13.0, V13.0.88
// Based on NVVM 20.0.0
//

.version 9.0
.target sm_100
.address_size 64

	// .globl	_Z11matrix_initPdi

.visible .entry _Z11matrix_initPdi(
	.param .u64 .ptr .align 1 _Z11matrix_initPdi_param_0,
	.param .u32 _Z11matrix_initPdi_param_1
)
{
	.reg .pred 	%p<2>;
	.reg .b32 	%r<12>;
	.reg .b64 	%rd<6>;

	ld.param.u64 	%rd1, [_Z11matrix_initPdi_param_0];
	ld.param.u32 	%r2, [_Z11matrix_initPdi_param_1];
	mov.u32 	%r3, %ctaid.x;
	mov.u32 	%r4, %ntid.x;
	mov.u32 	%r5, %tid.x;
	mad.lo.s32 	%r6, %r3, %r4, %r5;
	mov.u32 	%r7, %ctaid.y;
	mov.u32 	%r8, %ntid.y;
	mov.u32 	%r9, %tid.y;
	mad.lo.s32 	%r10, %r7, %r8, %r9;
	mad.lo.s32 	%r1, %r2, %r10, %r6;
	mul.lo.s32 	%r11, %r2, %r2;
	setp.ge.s32 	%p1, %r1, %r11;
	@%p1 bra 	$L__BB0_2;
	cvta.to.global.u64 	%rd2, %rd1;
	mul.wide.s32 	%rd3, %r1, 8;
	add.s64 	%rd4, %rd2, %rd3;
	mov.b64 	%rd5, 4607182418800017408;
	st.global.u64 	[%rd4], %rd5;
$L__BB0_2:
	ret;

}
	// .globl	_Z11matrix_multPdS_S_i
.visible .entry _Z11matrix_multPdS_S_i(
	.param .u64 .ptr .align 1 _Z11matrix_multPdS_S_i_param_0,
	.param .u64 .ptr .align 1 _Z11matrix_multPdS_S_i_param_1,
	.param .u64 .ptr .align 1 _Z11matrix_multPdS_S_i_param_2,
	.param .u32 _Z11matrix_multPdS_S_i_param_3
)
{
	.reg .pred 	%p<10>;
	.reg .b32 	%r<41>;
	.reg .b64 	%rd<66>;
	.reg .b64 	%fd<56>;

	ld.param.u64 	%rd14, [_Z11matrix_multPdS_S_i_param_0];
	ld.param.u64 	%rd15, [_Z11matrix_multPdS_S_i_param_1];
	ld.param.u64 	%rd13, [_Z11matrix_multPdS_S_i_param_2];
	ld.param.u32 	%r17, [_Z11matrix_multPdS_S_i_param_3];
	cvta.to.global.u64 	%rd1, %rd15;
	cvta.to.global.u64 	%rd2, %rd14;
	mov.u32 	%r18, %ctaid.x;
	mov.u32 	%r19, %ntid.x;
	mov.u32 	%r20, %tid.x;
	mad.lo.s32 	%r1, %r18, %r19, %r20;
	mov.u32 	%r21, %ctaid.y;
	mov.u32 	%r22, %ntid.y;
	mov.u32 	%r23, %tid.y;
	mad.lo.s32 	%r2, %r21, %r22, %r23;
	max.s32 	%r24, %r2, %r1;
	setp.ge.s32 	%p1, %r24, %r17;
	@%p1 bra 	$L__BB1_12;
	cvta.to.global.u64 	%rd16, %rd13;
	mul.lo.s32 	%r3, %r17, %r2;
	add.s32 	%r26, %r3, %r1;
	mul.wide.s32 	%rd17, %r26, 8;
	add.s64 	%rd3, %rd16, %rd17;
	mov.b64 	%rd18, 0;
	st.global.u64 	[%rd3], %rd18;
	and.b32  	%r4, %r17, 7;
	setp.lt.u32 	%p2, %r17, 8;
	mov.b32 	%r39, 0;
	mov.f64 	%fd53, 0d0000000000000000;
	@%p2 bra 	$L__BB1_4;
	and.b32  	%r27, %r17, 2147483640;
	neg.s32 	%r37, %r27;
	mul.wide.s32 	%rd19, %r17, 16;
	add.s64 	%rd4, %rd1, %rd19;
	mul.wide.s32 	%rd20, %r17, 24;
	add.s64 	%rd5, %rd1, %rd20;
	mul.wide.s32 	%rd21, %r17, 32;
	add.s64 	%rd6, %rd1, %rd21;
	mul.wide.s32 	%rd22, %r17, 40;
	add.s64 	%rd7, %rd1, %rd22;
	mul.wide.s32 	%rd23, %r17, 48;
	add.s64 	%rd8, %rd1, %rd23;
	mul.wide.s32 	%rd24, %r17, 56;
	add.s64 	%rd9, %rd1, %rd24;
	mul.wide.u32 	%rd25, %r3, 8;
	add.s64 	%rd26, %rd25, %rd2;
	add.s64 	%rd65, %rd26, 32;
	mov.f64 	%fd53, 0d0000000000000000;
	mov.u32 	%r36, %r1;
$L__BB1_3:
	.pragma "nounroll";
	and.b32  	%r39, %r17, 2147483640;
	mul.wide.s32 	%rd27, %r36, 8;
	mul.wide.s32 	%rd28, %r17, 8;
	add.s64 	%rd29, %rd1, %rd27;
	add.s64 	%rd30, %rd29, %rd28;
	add.s64 	%rd31, %rd4, %rd27;
	add.s64 	%rd32, %rd5, %rd27;
	add.s64 	%rd33, %rd6, %rd27;
	add.s64 	%rd34, %rd7, %rd27;
	add.s64 	%rd35, %rd8, %rd27;
	add.s64 	%rd36, %rd9, %rd27;
	ld.global.f64 	%fd10, [%rd65+-32];
	ld.global.f64 	%fd11, [%rd29];
	fma.rn.f64 	%fd12, %fd10, %fd11, %fd53;
	st.global.f64 	[%rd3], %fd12;
	ld.global.f64 	%fd13, [%rd65+-24];
	ld.global.f64 	%fd14, [%rd30];
	fma.rn.f64 	%fd15, %fd13, %fd14, %fd12;
	st.global.f64 	[%rd3], %fd15;
	ld.global.f64 	%fd16, [%rd65+-16];
	ld.global.f64 	%fd17, [%rd31];
	fma.rn.f64 	%fd18, %fd16, %fd17, %fd15;
	st.global.f64 	[%rd3], %fd18;
	ld.global.f64 	%fd19, [%rd65+-8];
	ld.global.f64 	%fd20, [%rd32];
	fma.rn.f64 	%fd21, %fd19, %fd20, %fd18;
	st.global.f64 	[%rd3], %fd21;
	ld.global.f64 	%fd22, [%rd65];
	ld.global.f64 	%fd23, [%rd33];
	fma.rn.f64 	%fd24, %fd22, %fd23, %fd21;
	st.global.f64 	[%rd3], %fd24;
	ld.global.f64 	%fd25, [%rd65+8];
	ld.global.f64 	%fd26, [%rd34];
	fma.rn.f64 	%fd27, %fd25, %fd26, %fd24;
	st.global.f64 	[%rd3], %fd27;
	ld.global.f64 	%fd28, [%rd65+16];
	ld.global.f64 	%fd29, [%rd35];
	fma.rn.f64 	%fd30, %fd28, %fd29, %fd27;
	st.global.f64 	[%rd3], %fd30;
	ld.global.f64 	%fd31, [%rd65+24];
	ld.global.f64 	%fd32, [%rd36];
	fma.rn.f64 	%fd53, %fd31, %fd32, %fd30;
	st.global.f64 	[%rd3], %fd53;
	add.s32 	%r37, %r37, 8;
	shl.b32 	%r28, %r17, 3;
	add.s32 	%r36, %r36, %r28;
	add.s64 	%rd65, %rd65, 64;
	setp.ne.s32 	%p3, %r37, 0;
	@%p3 bra 	$L__BB1_3;
$L__BB1_4:
	setp.eq.s32 	%p4, %r4, 0;
	@%p4 bra 	$L__BB1_12;
	and.b32  	%r12, %r17, 3;
	setp.lt.u32 	%p5, %r4, 4;
	@%p5 bra 	$L__BB1_7;
	add.s32 	%r29, %r39, %r3;
	mul.wide.u32 	%rd37, %r29, 8;
	add.s64 	%rd38, %rd2, %rd37;
	ld.global.f64 	%fd33, [%rd38];
	mad.lo.s32 	%r30, %r39, %r17, %r1;
	mul.wide.s32 	%rd39, %r30, 8;
	add.s64 	%rd40, %rd1, %rd39;
	ld.global.f64 	%fd34, [%rd40];
	fma.rn.f64 	%fd35, %fd33, %fd34, %fd53;
	st.global.f64 	[%rd3], %fd35;
	cvt.u64.u32 	%rd41, %r3;
	cvt.u64.u32 	%rd42, %r39;
	add.s64 	%rd43, %rd42, %rd41;
	shl.b64 	%rd44, %rd43, 3;
	add.s64 	%rd45, %rd2, %rd44;
	ld.global.f64 	%fd36, [%rd45+8];
	mul.wide.s32 	%rd46, %r17, 8;
	add.s64 	%rd47, %rd40, %rd46;
	ld.global.f64 	%fd37, [%rd47];
	fma.rn.f64 	%fd38, %fd36, %fd37, %fd35;
	st.global.f64 	[%rd3], %fd38;
	ld.global.f64 	%fd39, [%rd45+16];
	add.s64 	%rd48, %rd47, %rd46;
	ld.global.f64 	%fd40, [%rd48];
	fma.rn.f64 	%fd41, %fd39, %fd40, %fd38;
	st.global.f64 	[%rd3], %fd41;
	ld.global.f64 	%fd42, [%rd45+24];
	add.s64 	%rd49, %rd48, %rd46;
	ld.global.f64 	%fd43, [%rd49];
	fma.rn.f64 	%fd53, %fd42, %fd43, %fd41;
	st.global.f64 	[%rd3], %fd53;
	add.s32 	%r39, %r39, 4;
$L__BB1_7:
	setp.eq.s32 	%p6, %r12, 0;
	@%p6 bra 	$L__BB1_12;
	setp.eq.s32 	%p7, %r12, 1;
	@%p7 bra 	$L__BB1_10;
	add.s32 	%r31, %r39, %r3;
	mul.wide.u32 	%rd50, %r31, 8;
	add.s64 	%rd51, %rd2, %rd50;
	ld.global.f64 	%fd44, [%rd51];
	mad.lo.s32 	%r32, %r39, %r17, %r1;
	mul.wide.s32 	%rd52, %r32, 8;
	add.s64 	%rd53, %rd1, %rd52;
	ld.global.f64 	%fd45, [%rd53];
	fma.rn.f64 	%fd46, %fd44, %fd45, %fd53;
	st.global.f64 	[%rd3], %fd46;
	cvt.u64.u32 	%rd54, %r3;
	cvt.u64.u32 	%rd55, %r39;
	add.s64 	%rd56, %rd55, %rd54;
	shl.b64 	%rd57, %rd56, 3;
	add.s64 	%rd58, %rd2, %rd57;
	ld.global.f64 	%fd47, [%rd58+8];
	mul.wide.s32 	%rd59, %r17, 8;
	add.s64 	%rd60, %rd53, %rd59;
	ld.global.f64 	%fd48, [%rd60];
	fma.rn.f64 	%fd53, %fd47, %fd48, %fd46;
	st.global.f64 	[%rd3], %fd53;
	add.s32 	%r39, %r39, 2;
$L__BB1_10:
	and.b32  	%r33, %r17, 1;
	setp.eq.b32 	%p8, %r33, 1;
	not.pred 	%p9, %p8;
	@%p9 bra 	$L__BB1_12;
	add.s32 	%r34, %r39, %r3;
	mul.wide.u32 	%rd61, %r34, 8;
	add.s64 	%rd62, %rd2, %rd61;
	ld.global.f64 	%fd49, [%rd62];
	mad.lo.s32 	%r35, %r39, %r17, %r1;
	mul.wide.s32 	%rd63, %r35, 8;
	add.s64 	%rd64, %rd1, %rd63;
	ld.global.f64 	%fd50, [%rd64];
	fma.rn.f64 	%fd51, %fd49, %fd50, %fd53;
	st.global.f64 	[%rd3], %fd51;
$L__BB1_12:
	ret;

}


// ===== COMPILED SASS (sm_100) =====

	.target	sm_100

	.elftype	@"ET_EXEC"


//--------------------- .note.nv.tkinfo           --------------------------
	.section	.note.nv.tkinfo,"",@"SHT_NOTE"
	.sectionflags	@"SHF_NOTE_NV_TKINFO"
	.tkinfo
        /*0018*/ 	.word	0x00000002
        /*0030*/ 	.string	""
        /*0030*/ 	.string	"ptxas"
        /*0030*/ 	.string	"Cuda compilation tools, release 13.0, V13.0.88"
        /*0030*/ 	.string	"Build cuda_13.0.r13.0/compiler.36424714_0"
        /*0030*/ 	.string	"-arch sm_100 -m 64 "



//--------------------- .note.nv.cuinfo           --------------------------
	.section	.note.nv.cuinfo,"",@"SHT_NOTE"
	.sectionflags	@"SHF_NOTE_NV_CUINFO"
        /*0018*/ 	.short	0x0002
        /*001a*/ 	.short	0x0064
        /*001c*/ 	.short	0x0082
	.zero		2


//--------------------- .nv.info                  --------------------------
	.section	.nv.info,"",@"SHT_CUDA_INFO"
	.align	4


	//----- nvinfo : EIATTR_REGCOUNT
	.align		4
        /*0000*/ 	.byte	0x04, 0x2f
        /*0002*/ 	.short	(.L_1 - .L_0)
	.align		4
.L_0:
        /*0004*/ 	.word	index@(_Z11matrix_initPdi)
        /*0008*/ 	.word	0x0000000a


	//----- nvinfo : EIATTR_FRAME_SIZE
	.align		4
.L_1:
        /*000c*/ 	.byte	0x04, 0x11
        /*000e*/ 	.short	(.L_3 - .L_2)
	.align		4
.L_2:
        /*0010*/ 	.word	index@(_Z11matrix_initPdi)
        /*0014*/ 	.word	0x00000000


	//----- nvinfo : EIATTR_REGCOUNT
	.align		4
.L_3:
        /*0018*/ 	.byte	0x04, 0x2f
        /*001a*/ 	.short	(.L_5 - .L_4)
	.align		4
.L_4:
        /*001c*/ 	.word	index@(_Z11matrix_multPdS_S_i)
        /*0020*/ 	.word	0x00000018


	//----- nvinfo : EIATTR_FRAME_SIZE
	.align		4
.L_5:
        /*0024*/ 	.byte	0x04, 0x11
        /*0026*/ 	.short	(.L_7 - .L_6)
	.align		4
.L_6:
        /*0028*/ 	.word	index@(_Z11matrix_multPdS_S_i)
        /*002c*/ 	.word	0x00000000


	//----- nvinfo : EIATTR_MIN_STACK_SIZE
	.align		4
.L_7:
        /*0030*/ 	.byte	0x04, 0x12
        /*0032*/ 	.short	(.L_9 - .L_8)
	.align		4
.L_8:
        /*0034*/ 	.word	index@(_Z11matrix_multPdS_S_i)
        /*0038*/ 	.word	0x00000000


	//----- nvinfo : EIATTR_MIN_STACK_SIZE
	.align		4
.L_9:
        /*003c*/ 	.byte	0x04, 0x12
        /*003e*/ 	.short	(.L_11 - .L_10)
	.align		4
.L_10:
        /*0040*/ 	.word	index@(_Z11matrix_initPdi)
        /*0044*/ 	.word	0x00000000
.L_11:


//--------------------- .nv.compat                --------------------------
	.section	.nv.compat,"",@"SHT_CUDA_COMPAT_INFO"
	.align	4
        /*0000*/ 	.byte	0x02, 0x09, 0x00, 0x00, 0x02, 0x02, 0x01, 0x00, 0x02, 0x05, 0x05, 0x00, 0x03, 0x07, 0x01, 0x01
        /*0010*/ 	.byte	0x02, 0x03, 0x00, 0x00, 0x02, 0x06, 0x01, 0x00, 0x04, 0x0b, 0x08, 0x00, 0x01, 0x00, 0x00, 0x00
        /*0020*/ 	.byte	0x00, 0x00, 0x00, 0x00


//--------------------- .nv.info._Z11matrix_multPdS_S_i --------------------------
	.section	.nv.info._Z11matrix_multPdS_S_i,"",@"SHT_CUDA_INFO"
	.sectionflags	@""
	.align	4


	//----- nvinfo : EIATTR_CUDA_API_VERSION
	.align		4
        /*0000*/ 	.byte	0x04, 0x37
        /*0002*/ 	.short	(.L_13 - .L_12)
.L_12:
        /*0004*/ 	.word	0x00000082


	//----- nvinfo : EIATTR_KPARAM_INFO
	.align		4
.L_13:
        /*0008*/ 	.byte	0x04, 0x17
        /*000a*/ 	.short	(.L_15 - .L_14)
.L_14:
        /*000c*/ 	.word	0x00000000
        /*0010*/ 	.short	0x0003
        /*0012*/ 	.short	0x0018
        /*0014*/ 	.byte	0x00, 0xf0, 0x11, 0x00


	//----- nvinfo : EIATTR_KPARAM_INFO
	.align		4
.L_15:
        /*0018*/ 	.byte	0x04, 0x17
        /*001a*/ 	.short	(.L_17 - .L_16)
.L_16:
        /*001c*/ 	.word	0x00000000
        /*0020*/ 	.short	0x0002
        /*0022*/ 	.short	0x0010
        /*0024*/ 	.byte	0x00, 0xf5, 0x21, 0x00


	//----- nvinfo : EIATTR_KPARAM_INFO
	.align		4
.L_17:
        /*0028*/ 	.byte	0x04, 0x17
        /*002a*/ 	.short	(.L_19 - .L_18)
.L_18:
        /*002c*/ 	.word	0x00000000
        /*0030*/ 	.short	0x0001
        /*0032*/ 	.short	0x0008
        /*0034*/ 	.byte	0x00, 0xf5, 0x21, 0x00


	//----- nvinfo : EIATTR_KPARAM_INFO
	.align		4
.L_19:
        /*0038*/ 	.byte	0x04, 0x17
        /*003a*/ 	.short	(.L_21 - .L_20)
.L_20:
        /*003c*/ 	.word	0x00000000
        /*0040*/ 	.short	0x0000
        /*0042*/ 	.short	0x0000
        /*0044*/ 	.byte	0x00, 0xf5, 0x21, 0x00


	//----- nvinfo : EIATTR_SPARSE_MMA_MASK
	.align		4
.L_21:
        /*0048*/ 	.byte	0x03, 0x50
        /*004a*/ 	.short	0x0000


	//----- nvinfo : EIATTR_MAXREG_COUNT
	.align		4
        /*004c*/ 	.byte	0x03, 0x1b
        /*004e*/ 	.short	0x00ff


	//----- nvinfo : EIATTR_MERCURY_ISA_VERSION
	.align		4
        /*0050*/ 	.byte	0x03, 0x5f
        /*0052*/ 	.short	0x0101


	//----- nvinfo : EIATTR_VRC_CTA_INIT_COUNT
	.align		4
        /*0054*/ 	.byte	0x02, 0x4a
	.zero		1
	.zero		1


	//----- nvinfo : EIATTR_EXIT_INSTR_OFFSETS
	.align		4
        /*0058*/ 	.byte	0x04, 0x1c
        /*005a*/ 	.short	(.L_23 - .L_22)


	//   ....[0]....
.L_22:
        /*005c*/ 	.word	0x000000c0


	//   ....[1]....
        /*0060*/ 	.word	0x00000610


	//   ....[2]....
        /*0064*/ 	.word	0x00000880


	//   ....[3]....
        /*0068*/ 	.word	0x00000a40


	//   ....[4]....
        /*006c*/ 	.word	0x00000af0


	//----- nvinfo : EIATTR_CBANK_PARAM_SIZE
	.align		4
.L_23:
        /*0070*/ 	.byte	0x03, 0x19
        /*0072*/ 	.short	0x001c


	//----- nvinfo : EIATTR_PARAM_CBANK
	.align		4
        /*0074*/ 	.byte	0x04, 0x0a
        /*0076*/ 	.short	(.L_25 - .L_24)
	.align		4
.L_24:
        /*0078*/ 	.word	index@(.nv.constant0._Z11matrix_multPdS_S_i)
        /*007c*/ 	.short	0x0380
        /*007e*/ 	.short	0x001c


	//----- nvinfo : EIATTR_SW_WAR
	.align		4
.L_25:
        /*0080*/ 	.byte	0x04, 0x36
        /*0082*/ 	.short	(.L_27 - .L_26)
.L_26:
        /*0084*/ 	.word	0x00000008
.L_27:


//--------------------- .nv.info._Z11matrix_initPdi --------------------------
	.section	.nv.info._Z11matrix_initPdi,"",@"SHT_CUDA_INFO"
	.sectionflags	@""
	.align	4


	//----- nvinfo : EIATTR_CUDA_API_VERSION
	.align		4
        /*0000*/ 	.byte	0x04, 0x37
        /*0002*/ 	.short	(.L_29 - .L_28)
.L_28:
        /*0004*/ 	.word	0x00000082


	//----- nvinfo : EIATTR_KPARAM_INFO
	.align		4
.L_29:
        /*0008*/ 	.byte	0x04, 0x17
        /*000a*/ 	.short	(.L_31 - .L_30)
.L_30:
        /*000c*/ 	.word	0x00000000
        /*0010*/ 	.short	0x0001
        /*0012*/ 	.short	0x0008
        /*0014*/ 	.byte	0x00, 0xf0, 0x11, 0x00


	//----- nvinfo : EIATTR_KPARAM_INFO
	.align		4
.L_31:
        /*0018*/ 	.byte	0x04, 0x17
        /*001a*/ 	.short	(.L_33 - .L_32)
.L_32:
        /*001c*/ 	.word	0x00000000
        /*0020*/ 	.short	0x0000
        /*0022*/ 	.short	0x0000
        /*0024*/ 	.byte	0x00, 0xf5, 0x21, 0x00


	//----- nvinfo : EIATTR_SPARSE_MMA_MASK
	.align		4
.L_33:
        /*0028*/ 	.byte	0x03, 0x50
        /*002a*/ 	.short	0x0000


	//----- nvinfo : EIATTR_MAXREG_COUNT
	.align		4
        /*002c*/ 	.byte	0x03, 0x1b
        /*002e*/ 	.short	0x00ff


	//----- nvinfo : EIATTR_MERCURY_ISA_VERSION
	.align		4
        /*0030*/ 	.byte	0x03, 0x5f
        /*0032*/ 	.short	0x0101


	//----- nvinfo : EIATTR_VRC_CTA_INIT_COUNT
	.align		4
        /*0034*/ 	.byte	0x02, 0x4a
	.zero		1
	.zero		1


	//----- nvinfo : EIATTR_EXIT_INSTR_OFFSETS
	.align		4
        /*0038*/ 	.byte	0x04, 0x1c
        /*003a*/ 	.short	(.L_35 - .L_34)


	//   ....[0]....
.L_34:
        /*003c*/ 	.word	0x000000d0


	//   ....[1]....
        /*0040*/ 	.word	0x00000140


	//----- nvinfo : EIATTR_CBANK_PARAM_SIZE
	.align		4
.L_35:
        /*0044*/ 	.byte	0x03, 0x19
        /*0046*/ 	.short	0x000c


	//----- nvinfo : EIATTR_PARAM_CBANK
	.align		4
        /*0048*/ 	.byte	0x04, 0x0a
        /*004a*/ 	.short	(.L_37 - .L_36)
	.align		4
.L_36:
        /*004c*/ 	.word	index@(.nv.constant0._Z11matrix_initPdi)
        /*0050*/ 	.short	0x0380
        /*0052*/ 	.short	0x000c


	//----- nvinfo : EIATTR_SW_WAR
	.align		4
.L_37:
        /*0054*/ 	.byte	0x04, 0x36
        /*0056*/ 	.short	(.L_39 - .L_38)
.L_38:
        /*0058*/ 	.word	0x00000008
.L_39:


//--------------------- .nv.callgraph             --------------------------
	.section	.nv.callgraph,"",@"SHT_CUDA_CALLGRAPH"
	.align	4
	.sectionentsize	8
	.align		4
        /*0000*/ 	.word	0x00000000
	.align		4
        /*0004*/ 	.word	0xffffffff
	.align		4
        /*0008*/ 	.word	0x00000000
	.align		4
        /*000c*/ 	.word	0xfffffffe
	.align		4
        /*0010*/ 	.word	0x00000000
	.align		4
        /*0014*/ 	.word	0xfffffffd
	.align		4
        /*0018*/ 	.word	0x00000000
	.align		4
        /*001c*/ 	.word	0xfffffffc


//--------------------- .text._Z11matrix_multPdS_S_i --------------------------
	.section	.text._Z11matrix_multPdS_S_i,"ax",@progbits
	.align	128
        .global         _Z11matrix_multPdS_S_i
        .type           _Z11matrix_multPdS_S_i,@function
        .size           _Z11matrix_multPdS_S_i,(.L_x_6 - _Z11matrix_multPdS_S_i)
        .other          _Z11matrix_multPdS_S_i,@"STO_CUDA_ENTRY STV_DEFAULT"
_Z11matrix_multPdS_S_i:
.text._Z11matrix_multPdS_S_i:
[----:B------:R-:W-:Y:S01]  /*0000*/  LDC R1, c[0x0][0x37c] ;  /* 0x0000df00ff017b82 */ /* 0x000fe20000000800 */
[----:B------:R-:W0:Y:S07]  /*0010*/  S2R R3, SR_TID.X ;  /* 0x0000000000037919 */ /* 0x000e2e0000002100 */
[----:B------:R-:W0:Y:S01]  /*0020*/  LDC R0, c[0x0][0x360] ;  /* 0x0000d800ff007b82 */ /* 0x000e220000000800 */
[----:B------:R-:W1:Y:S01]  /*0030*/  LDCU UR18, c[0x0][0x398] ;  /* 0x00007300ff1277ac */ /* 0x000e620008000800 */
[----:B------:R-:W2:Y:S06]  /*0040*/  S2R R2, SR_TID.Y ;  /* 0x0000000000027919 */ /* 0x000eac0000002200 */
[----:B------:R-:W0:Y:S08]  /*0050*/  S2UR UR4, SR_CTAID.X ;  /* 0x00000000000479c3 */ /* 0x000e300000002500 */
[----:B------:R-:W2:Y:S08]  /*0060*/  S2UR UR5, SR_CTAID.Y ;  /* 0x00000000000579c3 */ /* 0x000eb00000002600 */
[----:B------:R-:W2:Y:S01]  /*0070*/  LDC R5, c[0x0][0x364] ;  /* 0x0000d900ff057b82 */ /* 0x000ea20000000800 */
[----:B0-----:R-:W-:-:S02]  /*0080*/  IMAD R0, R0, UR4, R3 ;  /* 0x0000000400007c24 */ /* 0x001fc4000f8e0203 */
[----:B--2---:R-:W-:-:S05]  /*0090*/  IMAD R5, R5, UR5, R2 ;  /* 0x0000000505057c24 */ /* 0x004fca000f8e0202 */
[----:B------:R-:W-:-:S04]  /*00a0*/  VIMNMX R2, PT, PT, R0, R5, !PT ;  /* 0x0000000500027248 */ /* 0x000fc80007fe0100 */
[----:B-1----:R-:W-:-:S13]  /*00b0*/  ISETP.GE.AND P0, PT, R2, UR18, PT ;  /* 0x0000001202007c0c */ /* 0x002fda000bf06270 */
[----:B------:R-:W-:Y:S05]  /*00c0*/  @P0 EXIT ;  /* 0x000000000000094d */ /* 0x000fea0003800000 */
[----:B------:R-:W0:Y:S01]  /*00d0*/  LDC.64 R2, c[0x0][0x390] ;  /* 0x0000e400ff027b82 */ /* 0x000e220000000a00 */
[----:B------:R-:W1:Y:S01]  /*00e0*/  LDCU.64 UR16, c[0x0][0x358] ;  /* 0x00006b00ff1077ac */ /* 0x000e620008000a00 */
[----:B------:R-:W-:Y:S02]  /*00f0*/  IMAD R5, R5, UR18, RZ ;  /* 0x0000001205057c24 */ /* 0x000fe4000f8e02ff */
[----:B------:R-:W-:Y:S01]  /*0100*/  HFMA2 R4, -RZ, RZ, 0, 0 ;  /* 0x00000000ff047431 */ /* 0x000fe200000001ff */
[----:B------:R-:W-:Y:S01]  /*0110*/  CS2R R8, SRZ ;  /* 0x0000000000087805 */ /* 0x000fe2000001ff00 */
[----:B------:R-:W-:Y:S01]  /*0120*/  UISETP.GE.U32.AND UP0, UPT, UR18, 0x8, UPT ;  /* 0x000000081200788c */ /* 0x000fe2000bf06070 */
[----:B------:R-:W-:-:S05]  /*0130*/  IADD3 R7, PT, PT, R0, R5, RZ ;  /* 0x0000000500077210 */ /* 0x000fca0007ffe0ff */
[----:B0-----:R-:W-:-:S05]  /*0140*/  IMAD.WIDE R2, R7, 0x8, R2 ;  /* 0x0000000807027825 */ /* 0x001fca00078e0202 */
[----:B-1----:R0:W-:Y:S01]  /*0150*/  STG.E.64 desc[UR16][R2.64], RZ ;  /* 0x000000ff02007986 */ /* 0x0021e2000c101b10 */
[----:B------:R-:W-:Y:S05]  /*0160*/  BRA.U !UP0, `(.L_x_0) ;  /* 0x0000000508207547 */ /* 0x000fea000b800000 */
[----:B------:R-:W1:Y:S01]  /*0170*/  LDCU.128 UR20, c[0x0][0x380] ;  /* 0x00007000ff1477ac */ /* 0x000e620008000c00 */
[----:B------:R-:W-:Y:S01]  /*0180*/  IMAD.MOV.U32 R4, RZ, RZ, R0 ;  /* 0x000000ffff047224 */ /* 0x000fe200078e0000 */
[----:B------:R-:W-:Y:S01]  /*0190*/  CS2R R8, SRZ ;  /* 0x0000000000087805 */ /* 0x000fe2000001ff00 */
[----:B------:R-:W-:-:S04]  /*01a0*/  ULOP3.LUT UR4, UR18, 0x7ffffff8, URZ, 0xc0, !UPT ;  /* 0x7ffffff812047892 */ /* 0x000fc8000f8ec0ff */
[----:B------:R-:W-:Y:S01]  /*01b0*/  UIADD3 UR4, UPT, UPT, -UR4, URZ, URZ ;  /* 0x000000ff04047290 */ /* 0x000fe2000fffe1ff */
[----:B-1----:R-:W-:Y:S01]  /*01c0*/  MOV R7, UR21 ;  /* 0x0000001500077c02 */ /* 0x002fe20008000f00 */
[----:B------:R-:W-:Y:S01]  /*01d0*/  IMAD.U32 R6, RZ, RZ, UR20 ;  /* 0x00000014ff067e24 */ /* 0x000fe2000f8e00ff */
[----:B------:R-:W-:Y:S02]  /*01e0*/  UIMAD.WIDE UR6, UR18, 0x18, UR22 ;  /* 0x00000018120678a5 */ /* 0x000fe4000f8e0216 */
[----:B------:R-:W-:Y:S01]  /*01f0*/  UIMAD.WIDE UR8, UR18, 0x20, UR22 ;  /* 0x00000020120878a5 */ /* 0x000fe2000f8e0216 */
[----:B------:R-:W-:Y:S01]  /*0200*/  IMAD.WIDE.U32 R6, R5, 0x8, R6 ;  /* 0x0000000805067825 */ /* 0x000fe200078e0006 */
[----:B------:R-:W-:Y:S02]  /*0210*/  UIMAD.WIDE UR10, UR18, 0x28, UR22 ;  /* 0x00000028120a78a5 */ /* 0x000fe4000f8e0216 */
[----:B------:R-:W-:Y:S01]  /*0220*/  UIMAD.WIDE UR12, UR18, 0x30, UR22 ;  /* 0x00000030120c78a5 */ /* 0x000fe2000f8e0216 */
[----:B------:R-:W-:Y:S01]  /*0230*/  IADD3 R12, P0, PT, R6, 0x20, RZ ;  /* 0x00000020060c7810 */ /* 0x000fe20007f1e0ff */
[----:B------:R-:W-:-:S03]  /*0240*/  UIMAD.WIDE UR14, UR18, 0x38, UR22 ;  /* 0x00000038120e78a5 */ /* 0x000fc6000f8e0216 */
[----:B------:R-:W-:-:S09]  /*0250*/  IADD3.X R13, PT, PT, RZ, R7, RZ, P0, !PT ;  /* 0x00000007ff0d7210 */ /* 0x000fd200007fe4ff */
.L_x_1:
[----:B------:R-:W-:Y:S01]  /*0260*/  MOV R11, 0x8 ;  /* 0x00000008000b7802 */ /* 0x000fe20000000f00 */
[----:B------:R-:W-:Y:S01]  /*0270*/  IMAD.MOV.U32 R7, RZ, RZ, R13 ;  /* 0x000000ffff077224 */ /* 0x000fe200078e000d */
[----:B------:R-:W-:-:S03]  /*0280*/  MOV R6, R12 ;  /* 0x0000000c00067202 */ /* 0x000fc60000000f00 */
[----:B------:R-:W-:Y:S02]  /*0290*/  IMAD.WIDE R10, R4, R11, UR22 ;  /* 0x00000016040a7e25 */ /* 0x000fe4000f8e020b */
[----:B--2---:R-:W2:Y:S04]  /*02a0*/  LDG.E.64 R12, desc[UR16][R6.64+-0x20] ;  /* 0xffffe010060c7981 */ /* 0x004ea8000c1e1b00 */
[----:B------:R-:W2:Y:S01]  /*02b0*/  LDG.E.64 R14, desc[UR16][R10.64] ;  /* 0x000000100a0e7981 */ /* 0x000ea2000c1e1b00 */
[----:B------:R-:W-:Y:S01]  /*02c0*/  MOV R17, UR18 ;  /* 0x0000001200117c02 */ /* 0x000fe20008000f00 */
[----:B--2---:R-:W-:-:S04]  /*02d0*/  DFMA R14, R12, R14, R8 ;  /* 0x0000000e0c0e722b */ /* 0x004fc80000000008 */
[----:B------:R-:W-:-:S03]  /*02e0*/  IMAD.WIDE R8, R17, 0x8, R10 ;  /* 0x0000000811087825 */ /* 0x000fc600078e020a */
[----:B------:R1:W-:Y:S04]  /*02f0*/  STG.E.64 desc[UR16][R2.64], R14 ;  /* 0x0000000e02007986 */ /* 0x0003e8000c101b10 */
[----:B------:R-:W2:Y:S04]  /*0300*/  LDG.E.64 R8, desc[UR16][R8.64] ;  /* 0x0000001008087981 */ /* 0x000ea8000c1e1b00 */
[----:B------:R-:W2:Y:S01]  /*0310*/  LDG.E.64 R12, desc[UR16][R6.64+-0x18] ;  /* 0xffffe810060c7981 */ /* 0x000ea2000c1e1b00 */
[----:B------:R-:W-:Y:S01]  /*0320*/  UIMAD.WIDE UR20, UR18, 0x10, UR22 ;  /* 0x00000010121478a5 */ /* 0x000fe2000f8e0216 */
[----:B------:R-:W-:Y:S01]  /*0330*/  MOV R19, 0x8 ;  /* 0x0000000800137802 */ /* 0x000fe20000000f00 */
[----:B--2---:R-:W-:-:S04]  /*0340*/  DFMA R16, R12, R8, R14 ;  /* 0x000000080c10722b */ /* 0x004fc8000000000e */
[----:B------:R-:W-:-:S03]  /*0350*/  IMAD.WIDE R12, R4, R19, UR20 ;  /* 0x00000014040c7e25 */ /* 0x000fc6000f8e0213 */
[----:B------:R-:W-:Y:S04]  /*0360*/  STG.E.64 desc[UR16][R2.64], R16 ;  /* 0x0000001002007986 */ /* 0x000fe8000c101b10 */
[----:B------:R-:W2:Y:S04]  /*0370*/  LDG.E.64 R12, desc[UR16][R12.64] ;  /* 0x000000100c0c7981 */ /* 0x000ea8000c1e1b00 */
[----:B------:R-:W2:Y:S01]  /*0380*/  LDG.E.64 R10, desc[UR16][R6.64+-0x10] ;  /* 0xfffff010060a7981 */ /* 0x000ea2000c1e1b00 */
[----:B------:R-:W-:Y:S01]  /*0390*/  IMAD.WIDE R18, R4, R19, UR6 ;  /* 0x0000000604127e25 */ /* 0x000fe2000f8e0213 */
[----:B--2---:R-:W-:-:S07]  /*03a0*/  DFMA R10, R10, R12, R16 ;  /* 0x0000000c0a0a722b */ /* 0x004fce0000000010 */
[----:B------:R2:W-:Y:S04]  /*03b0*/  STG.E.64 desc[UR16][R2.64], R10 ;  /* 0x0000000a02007986 */ /* 0x0005e8000c101b10 */
[----:B-1----:R-:W3:Y:S04]  /*03c0*/  LDG.E.64 R14, desc[UR16][R18.64] ;  /* 0x00000010120e7981 */ /* 0x002ee8000c1e1b00 */
[----:B------:R-:W3:Y:S01]  /*03d0*/  LDG.E.64 R8, desc[UR16][R6.64+-0x8] ;  /* 0xfffff81006087981 */ /* 0x000ee2000c1e1b00 */
[----:B------:R-:W-:Y:S01]  /*03e0*/  IMAD.MOV.U32 R21, RZ, RZ, 0x8 ;  /* 0x00000008ff157424 */ /* 0x000fe200078e00ff */
[----:B---3--:R-:W-:-:S03]  /*03f0*/  DFMA R14, R8, R14, R10 ;  /* 0x0000000e080e722b */ /* 0x008fc6000000000a */
[----:B------:R-:W-:-:S04]  /*0400*/  IMAD.WIDE R8, R4, R21, UR8 ;  /* 0x0000000804087e25 */ /* 0x000fc8000f8e0215 */
[----:B------:R1:W-:Y:S04]  /*0410*/  STG.E.64 desc[UR16][R2.64], R14 ;  /* 0x0000000e02007986 */ /* 0x0003e8000c101b10 */
[----:B------:R-:W3:Y:S04]  /*0420*/  LDG.E.64 R8, desc[UR16][R8.64] ;  /* 0x0000001008087981 */ /* 0x000ee8000c1e1b00 */
[----:B------:R-:W3:Y:S01]  /*0430*/  LDG.E.64 R12, desc[UR16][R6.64] ;  /* 0x00000010060c7981 */ /* 0x000ee2000c1e1b00 */
[----:B--2---:R-:W-:Y:S01]  /*0440*/  IMAD.WIDE R10, R4, R21, UR10 ;  /* 0x0000000a040a7e25 */ /* 0x004fe2000f8e0215 */
[----:B---3--:R-:W-:-:S07]  /*0450*/  DFMA R16, R12, R8, R14 ;  /* 0x000000080c10722b */ /* 0x008fce000000000e */
[----:B------:R2:W-:Y:S04]  /*0460*/  STG.E.64 desc[UR16][R2.64], R16 ;  /* 0x0000001002007986 */ /* 0x0005e8000c101b10 */
[----:B------:R-:W3:Y:S04]  /*0470*/  LDG.E.64 R10, desc[UR16][R10.64] ;  /* 0x000000100a0a7981 */ /* 0x000ee8000c1e1b00 */
[----:B------:R-:W3:Y:S02]  /*0480*/  LDG.E.64 R12, desc[UR16][R6.64+0x8] ;  /* 0x00000810060c7981 */ /* 0x000ee4000c1e1b00 */
[----:B---3--:R-:W-:Y:S01]  /*0490*/  DFMA R18, R12, R10, R16 ;  /* 0x0000000a0c12722b */ /* 0x008fe20000000010 */
[----:B------:R-:W-:-:S06]  /*04a0*/  IMAD.WIDE R12, R4, R21, UR12 ;  /* 0x0000000c040c7e25 */ /* 0x000fcc000f8e0215 */
[----:B------:R2:W-:Y:S04]  /*04b0*/  STG.E.64 desc[UR16][R2.64], R18 ;  /* 0x0000001202007986 */ /* 0x0005e8000c101b10 */
[----:B------:R-:W3:Y:S04]  /*04c0*/  LDG.E.64 R12, desc[UR16][R12.64] ;  /* 0x000000100c0c7981 */ /* 0x000ee8000c1e1b00 */
[----:B------:R-:W3:Y:S01]  /*04d0*/  LDG.E.64 R8, desc[UR16][R6.64+0x10] ;  /* 0x0000101006087981 */ /* 0x000ee2000c1e1b00 */
[----:B-1----:R-:W-:-:S05]  /*04e0*/  MOV R15, 0x8 ;  /* 0x00000008000f7802 */ /* 0x002fca0000000f00 */
[----:B------:R-:W-:Y:S01]  /*04f0*/  IMAD.WIDE R14, R4, R15, UR14 ;  /* 0x0000000e040e7e25 */ /* 0x000fe2000f8e020f */
[----:B---3--:R-:W-:-:S07]  /*0500*/  DFMA R20, R8, R12, R18 ;  /* 0x0000000c0814722b */ /* 0x008fce0000000012 */
[----:B------:R2:W-:Y:S04]  /*0510*/  STG.E.64 desc[UR16][R2.64], R20 ;  /* 0x0000001402007986 */ /* 0x0005e8000c101b10 */
[----:B------:R-:W3:Y:S04]  /*0520*/  LDG.E.64 R14, desc[UR16][R14.64] ;  /* 0x000000100e0e7981 */ /* 0x000ee8000c1e1b00 */
[----:B------:R-:W3:Y:S01]  /*0530*/  LDG.E.64 R8, desc[UR16][R6.64+0x18] ;  /* 0x0000181006087981 */ /* 0x000ee2000c1e1b00 */
[----:B------:R-:W-:Y:S01]  /*0540*/  UIADD3 UR4, UPT, UPT, UR4, 0x8, URZ ;  /* 0x0000000804047890 */ /* 0x000fe2000fffe0ff */
[----:B------:R-:W-:-:S02]  /*0550*/  MOV R11, UR18 ;  /* 0x00000012000b7c02 */ /* 0x000fc40008000f00 */
[----:B------:R-:W-:Y:S01]  /*0560*/  IADD3 R12, P0, PT, R6, 0x40, RZ ;  /* 0x00000040060c7810 */ /* 0x000fe20007f1e0ff */
[----:B------:R-:W-:Y:S02]  /*0570*/  UISETP.NE.AND UP0, UPT, UR4, URZ, UPT ;  /* 0x000000ff0400728c */ /* 0x000fe4000bf05270 */
[----:B------:R-:W-:Y:S01]  /*0580*/  IMAD R4, R11, 0x8, R4 ;  /* 0x000000080b047824 */ /* 0x000fe200078e0204 */
[----:B------:R-:W-:Y:S01]  /*0590*/  IADD3.X R13, PT, PT, RZ, R7, RZ, P0, !PT ;  /* 0x00000007ff0d7210 */ /* 0x000fe200007fe4ff */
[----:B---3--:R-:W-:-:S07]  /*05a0*/  DFMA R8, R8, R14, R20 ;  /* 0x0000000e0808722b */ /* 0x008fce0000000014 */
[----:B------:R2:W-:Y:S01]  /*05b0*/  STG.E.64 desc[UR16][R2.64], R8 ;  /* 0x0000000802007986 */ /* 0x0005e2000c101b10 */
[----:B------:R-:W-:Y:S05]  /*05c0*/  BRA.U UP0, `(.L_x_1) ;  /* 0xfffffffd00247547 */ /* 0x000fea000b83ffff */
[----:B------:R-:W-:-:S06]  /*05d0*/  ULOP3.LUT UR4, UR18, 0x7ffffff8, URZ, 0xc0, !UPT ;  /* 0x7ffffff812047892 */ /* 0x000fcc000f8ec0ff */
[----:B------:R-:W-:-:S07]  /*05e0*/  MOV R4, UR4 ;  /* 0x0000000400047c02 */ /* 0x000fce0008000f00 */
.L_x_0:
[----:B------:R-:W-:-:S06]  /*05f0*/  ULOP3.LUT UR4, UR18, 0x7, URZ, 0xc0, !UPT ;  /* 0x0000000712047892 */ /* 0x000fcc000f8ec0ff */
[----:B------:R-:W-:-:S13]  /*0600*/  ISETP.NE.AND P0, PT, RZ, UR4, PT ;  /* 0x00000004ff007c0c */ /* 0x000fda000bf05270 */
[----:B------:R-:W-:Y:S05]  /*0610*/  @!P0 EXIT ;  /* 0x000000000000894d */ /* 0x000fea0003800000 */
[----:B------:R-:W-:Y:S02]  /*0620*/  UISETP.GE.U32.AND UP0, UPT, UR4, 0x4, UPT ;  /* 0x000000040400788c */ /* 0x000fe4000bf06070 */
[----:B------:R-:W-:-:S07]  /*0630*/  ULOP3.LUT UR4, UR18, 0x3, URZ, 0xc0, !UPT ;  /* 0x0000000312047892 */ /* 0x000fce000f8ec0ff */
[----:B------:R-:W-:Y:S05]  /*0640*/  BRA.U !UP0, `(.L_x_2) ;  /* 0x0000000108887547 */ /* 0x000fea000b800000 */
[----:B------:R-:W1:Y:S01]  /*0650*/  LDC.64 R10, c[0x0][0x380] ;  /* 0x0000e000ff0a7b82 */ /* 0x000e620000000a00 */
[----:B------:R-:W-:Y:S01]  /*0660*/  IMAD.IADD R7, R5, 0x1, R4 ;  /* 0x0000000105077824 */ /* 0x000fe200078e0204 */
[----:B------:R-:W3:Y:S01]  /*0670*/  LDCU.64 UR6, c[0x0][0x380] ;  /* 0x00007000ff0677ac */ /* 0x000ee20008000a00 */
[----:B------:R-:W-:-:S05]  /*0680*/  IMAD R15, R4, UR18, R0 ;  /* 0x00000012040f7c24 */ /* 0x000fca000f8e0200 */
[----:B------:R-:W4:Y:S01]  /*0690*/  LDC.64 R12, c[0x0][0x388] ;  /* 0x0000e200ff0c7b82 */ /* 0x000f220000000a00 */
[----:B-1----:R-:W-:-:S06]  /*06a0*/  IMAD.WIDE.U32 R10, R7, 0x8, R10 ;  /* 0x00000008070a7825 */ /* 0x002fcc00078e000a */
[----:B------:R-:W5:Y:S01]  /*06b0*/  LDG.E.64 R10, desc[UR16][R10.64] ;  /* 0x000000100a0a7981 */ /* 0x000f62000c1e1b00 */
[----:B----4-:R-:W-:-:S05]  /*06c0*/  IMAD.WIDE R12, R15, 0x8, R12 ;  /* 0x000000080f0c7825 */ /* 0x010fca00078e020c */
[----:B------:R-:W5:Y:S01]  /*06d0*/  LDG.E.64 R14, desc[UR16][R12.64] ;  /* 0x000000100c0e7981 */ /* 0x000f62000c1e1b00 */
[----:B------:R-:W-:Y:S02]  /*06e0*/  IADD3 R7, P0, PT, R5, R4, RZ ;  /* 0x0000000405077210 */ /* 0x000fe40007f1e0ff */
[----:B--2---:R-:W-:Y:S02]  /*06f0*/  MOV R17, UR18 ;  /* 0x0000001200117c02 */ /* 0x004fe40008000f00 */
[----:B------:R-:W-:Y:S02]  /*0700*/  IADD3.X R16, PT, PT, RZ, RZ, RZ, P0, !PT ;  /* 0x000000ffff107210 */ /* 0x000fe400007fe4ff */
[----:B---3--:R-:W-:-:S04]  /*0710*/  LEA R6, P0, R7, UR6, 0x3 ;  /* 0x0000000607067c11 */ /* 0x008fc8000f8018ff */
[----:B------:R-:W-:Y:S01]  /*0720*/  LEA.HI.X R7, R7, UR7, R16, 0x3, P0 ;  /* 0x0000000707077c11 */ /* 0x000fe200080f1c10 */
[----:B------:R-:W-:Y:S01]  /*0730*/  IMAD.WIDE R16, R17, 0x8, R12 ;  /* 0x0000000811107825 */ /* 0x000fe200078e020c */
[----:B-----5:R-:W-:-:S07]  /*0740*/  DFMA R14, R10, R14, R8 ;  /* 0x0000000e0a0e722b */ /* 0x020fce0000000008 */
[----:B------:R1:W-:Y:S04]  /*0750*/  STG.E.64 desc[UR16][R2.64], R14 ;  /* 0x0000000e02007986 */ /* 0x0003e8000c101b10 */
[----:B------:R-:W2:Y:S04]  /*0760*/  LDG.E.64 R10, desc[UR16][R16.64] ;  /* 0x00000010100a7981 */ /* 0x000ea8000c1e1b00 */
[----:B------:R-:W2:Y:S01]  /*0770*/  LDG.E.64 R8, desc[UR16][R6.64+0x8] ;  /* 0x0000081006087981 */ /* 0x000ea2000c1e1b00 */
[----:B------:R-:W-:-:S04]  /*0780*/  IMAD.U32 R13, RZ, RZ, UR18 ;  /* 0x00000012ff0d7e24 */ /* 0x000fc8000f8e00ff */
[----:B------:R-:W-:Y:S01]  /*0790*/  IMAD.WIDE R12, R13, 0x8, R16 ;  /* 0x000000080d0c7825 */ /* 0x000fe200078e0210 */
[----:B--2---:R-:W-:-:S07]  /*07a0*/  DFMA R10, R8, R10, R14 ;  /* 0x0000000a080a722b */ /* 0x004fce000000000e */
[----:B------:R3:W-:Y:S04]  /*07b0*/  STG.E.64 desc[UR16][R2.64], R10 ;  /* 0x0000000a02007986 */ /* 0x0007e8000c101b10 */
[----:B------:R-:W2:Y:S04]  /*07c0*/  LDG.E.64 R8, desc[UR16][R6.64+0x10] ;  /* 0x0000101006087981 */ /* 0x000ea8000c1e1b00 */
[----:B------:R-:W2:Y:S01]  /*07d0*/  LDG.E.64 R18, desc[UR16][R12.64] ;  /* 0x000000100c127981 */ /* 0x000ea2000c1e1b00 */
[----:B------:R-:W-:-:S05]  /*07e0*/  MOV R21, UR18 ;  /* 0x0000001200157c02 */ /* 0x000fca0008000f00 */
[----:B-1----:R-:W-:Y:S01]  /*07f0*/  IMAD.WIDE R14, R21, 0x8, R12 ;  /* 0x00000008150e7825 */ /* 0x002fe200078e020c */
[----:B--2---:R-:W-:-:S07]  /*0800*/  DFMA R18, R8, R18, R10 ;  /* 0x000000120812722b */ /* 0x004fce000000000a */
[----:B------:R3:W-:Y:S04]  /*0810*/  STG.E.64 desc[UR16][R2.64], R18 ;  /* 0x0000001202007986 */ /* 0x0007e8000c101b10 */
[----:B------:R-:W2:Y:S04]  /*0820*/  LDG.E.64 R8, desc[UR16][R6.64+0x18] ;  /* 0x0000181006087981 */ /* 0x000ea8000c1e1b00 */
[----:B------:R-:W2:Y:S01]  /*0830*/  LDG.E.64 R14, desc[UR16][R14.64] ;  /* 0x000000100e0e7981 */ /* 0x000ea2000c1e1b00 */
[----:B------:R-:W-:Y:S01]  /*0840*/  IADD3 R4, PT, PT, R4, 0x4, RZ ;  /* 0x0000000404047810 */ /* 0x000fe20007ffe0ff */
[----:B--2---:R-:W-:-:S07]  /*0850*/  DFMA R8, R8, R14, R18 ;  /* 0x0000000e0808722b */ /* 0x004fce0000000012 */
[----:B------:R3:W-:Y:S04]  /*0860*/  STG.E.64 desc[UR16][R2.64], R8 ;  /* 0x0000000802007986 */ /* 0x0007e8000c101b10 */
.L_x_2:
[----:B------:R-:W-:-:S13]  /*0870*/  ISETP.NE.AND P0, PT, RZ, UR4, PT ;  /* 0x00000004ff007c0c */ /* 0x000fda000bf05270 */
[----:B------:R-:W-:Y:S05]  /*0880*/  @!P0 EXIT ;  /* 0x000000000000894d */ /* 0x000fea0003800000 */
[----:B------:R-:W-:-:S09]  /*0890*/  UISETP.NE.AND UP0, UPT, UR4, 0x1, UPT ;  /* 0x000000010400788c */ /* 0x000fd2000bf05270 */
[----:B------:R-:W-:Y:S05]  /*08a0*/  BRA.U !UP0, `(.L_x_3) ;  /* 0x0000000108587547 */ /* 0x000fea000b800000 */
[----:B------:R-:W1:Y:S01]  /*08b0*/  LDC.64 R6, c[0x0][0x380] ;  /* 0x0000e000ff067b82 */ /* 0x000e620000000a00 */
[----:B------:R-:W-:Y:S01]  /*08c0*/  IADD3 R13, PT, PT, R5, R4, RZ ;  /* 0x00000004050d7210 */ /* 0x000fe20007ffe0ff */
[----:B------:R-:W-:Y:S01]  /*08d0*/  IMAD R15, R4, UR18, R0 ;  /* 0x00000012040f7c24 */ /* 0x000fe2000f8e0200 */
[----:B------:R-:W4:Y:S05]  /*08e0*/  LDCU.64 UR4, c[0x0][0x380] ;  /* 0x00007000ff0477ac */ /* 0x000f2a0008000a00 */
[----:B---3--:R-:W3:Y:S01]  /*08f0*/  LDC.64 R10, c[0x0][0x388] ;  /* 0x0000e200ff0a7b82 */ /* 0x008ee20000000a00 */
[----:B-1----:R-:W-:-:S05]  /*0900*/  IMAD.WIDE.U32 R12, R13, 0x8, R6 ;  /* 0x000000080d0c7825 */ /* 0x002fca00078e0006 */
[----:B------:R-:W5:Y:S01]  /*0910*/  LDG.E.64 R6, desc[UR16][R12.64] ;  /* 0x000000100c067981 */ /* 0x000f62000c1e1b00 */
[----:B---3--:R-:W-:-:S05]  /*0920*/  IMAD.WIDE R14, R15, 0x8, R10 ;  /* 0x000000080f0e7825 */ /* 0x008fca00078e020a */
[----:B------:R-:W5:Y:S01]  /*0930*/  LDG.E.64 R10, desc[UR16][R14.64] ;  /* 0x000000100e0a7981 */ /* 0x000f62000c1e1b00 */
[----:B--2---:R-:W-:Y:S02]  /*0940*/  IADD3 R17, P0, PT, R5, R4, RZ ;  /* 0x0000000405117210 */ /* 0x004fe40007f1e0ff */
[----:B------:R-:W-:-:S03]  /*0950*/  MOV R19, UR18 ;  /* 0x0000001200137c02 */ /* 0x000fc60008000f00 */
[----:B------:R-:W-:Y:S01]  /*0960*/  IMAD.X R18, RZ, RZ, RZ, P0 ;  /* 0x000000ffff127224 */ /* 0x000fe200000e06ff */
[----:B----4-:R-:W-:-:S04]  /*0970*/  LEA R16, P0, R17, UR4, 0x3 ;  /* 0x0000000411107c11 */ /* 0x010fc8000f8018ff */
[----:B------:R-:W-:Y:S01]  /*0980*/  LEA.HI.X R17, R17, UR5, R18, 0x3, P0 ;  /* 0x0000000511117c11 */ /* 0x000fe200080f1c12 */
[----:B-----5:R-:W-:Y:S01]  /*0990*/  DFMA R6, R6, R10, R8 ;  /* 0x0000000a0606722b */ /* 0x020fe20000000008 */
[----:B------:R-:W-:-:S06]  /*09a0*/  IMAD.WIDE R10, R19, 0x8, R14 ;  /* 0x00000008130a7825 */ /* 0x000fcc00078e020e */
[----:B------:R1:W-:Y:S04]  /*09b0*/  STG.E.64 desc[UR16][R2.64], R6 ;  /* 0x0000000602007986 */ /* 0x0003e8000c101b10 */
[----:B------:R-:W2:Y:S04]  /*09c0*/  LDG.E.64 R8, desc[UR16][R16.64+0x8] ;  /* 0x0000081010087981 */ /* 0x000ea8000c1e1b00 */
[----:B------:R-:W2:Y:S01]  /*09d0*/  LDG.E.64 R10, desc[UR16][R10.64] ;  /* 0x000000100a0a7981 */ /* 0x000ea2000c1e1b00 */
[----:B------:R-:W-:Y:S01]  /*09e0*/  IADD3 R4, PT, PT, R4, 0x2, RZ ;  /* 0x0000000204047810 */ /* 0x000fe20007ffe0ff */
[----:B--2---:R-:W-:-:S07]  /*09f0*/  DFMA R8, R8, R10, R6 ;  /* 0x0000000a0808722b */ /* 0x004fce0000000006 */
[----:B------:R1:W-:Y:S04]  /*0a00*/  STG.E.64 desc[UR16][R2.64], R8 ;  /* 0x0000000802007986 */ /* 0x0003e8000c101b10 */
.L_x_3:
[----:B------:R-:W-:-:S04]  /*0a10*/  ULOP3.LUT UR4, UR18, 0x1, URZ, 0xc0, !UPT ;  /* 0x0000000112047892 */ /* 0x000fc8000f8ec0ff */
[----:B------:R-:W-:-:S06]  /*0a20*/  UISETP.NE.U32.AND UP0, UPT, UR4, 0x1, UPT ;  /* 0x000000010400788c */ /* 0x000fcc000bf05070 */
[----:B------:R-:W-:-:S13]  /*0a30*/  PLOP3.LUT P0, PT, PT, PT, UP0, 0x80, 0x8 ;  /* 0x000000000008781c */ /* 0x000fda0003f0f008 */
[----:B------:R-:W-:Y:S05]  /*0a40*/  @P0 EXIT ;  /* 0x000000000000094d */ /* 0x000fea0003800000 */
[----:B-1----:R-:W1:Y:S01]  /*0a50*/  LDC.64 R6, c[0x0][0x380] ;  /* 0x0000e000ff067b82 */ /* 0x002e620000000a00 */
[----:B------:R-:W-:Y:S01]  /*0a60*/  IADD3 R5, PT, PT, R5, R4, RZ ;  /* 0x0000000405057210 */ /* 0x000fe20007ffe0ff */
[----:B------:R-:W-:-:S06]  /*0a70*/  IMAD R13, R4, UR18, R0 ;  /* 0x00000012040d7c24 */ /* 0x000fcc000f8e0200 */
[----:B---3--:R-:W3:Y:S01]  /*0a80*/  LDC.64 R10, c[0x0][0x388] ;  /* 0x0000e200ff0a7b82 */ /* 0x008ee20000000a00 */
[----:B-1----:R-:W-:-:S06]  /*0a90*/  IMAD.WIDE.U32 R4, R5, 0x8, R6 ;  /* 0x0000000805047825 */ /* 0x002fcc00078e0006 */
[----:B------:R-:W2:Y:S01]  /*0aa0*/  LDG.E.64 R4, desc[UR16][R4.64] ;  /* 0x0000001004047981 */ /* 0x000ea2000c1e1b00 */
[----:B---3--:R-:W-:-:S06]  /*0ab0*/  IMAD.WIDE R6, R13, 0x8, R10 ;  /* 0x000000080d067825 */ /* 0x008fcc00078e020a */
[----:B------:R-:W2:Y:S02]  /*0ac0*/  LDG.E.64 R6, desc[UR16][R6.64] ;  /* 0x0000001006067981 */ /* 0x000ea4000c1e1b00 */
[----:B--2---:R-:W-:-:S07]  /*0ad0*/  DFMA R8, R4, R6, R8 ;  /* 0x000000060408722b */ /* 0x004fce0000000008 */
[----:B------:R-:W-:Y:S01]  /*0ae0*/  STG.E.64 desc[UR16][R2.64], R8 ;  /* 0x0000000802007986 */ /* 0x000fe2000c101b10 */
[----:B------:R-:W-:Y:S05]  /*0af0*/  EXIT ;  /* 0x000000000000794d */ /* 0x000fea0003800000 */
.L_x_4:
[----:B------:R-:W-:-:S00]  /*0b00*/  BRA `(.L_x_4) ;  /* 0xfffffffc00fc7947 */ /* 0x000fc0000383ffff */
[----:B------:R-:W-:-:S00]  /*0b10*/  NOP ;  /* 0x0000000000007918 */ /* 0x000fc00000000000 */
        /* <DEDUP_REMOVED lines=14> */
.L_x_6:


//--------------------- .text._Z11matrix_initPdi  --------------------------
	.section	.text._Z11matrix_initPdi,"ax",@progbits
	.align	128
        .global         _Z11matrix_initPdi
        .type           _Z11matrix_initPdi,@function
        .size           _Z11matrix_initPdi,(.L_x_7 - _Z11matrix_initPdi)
        .other          _Z11matrix_initPdi,@"STO_CUDA_ENTRY STV_DEFAULT"
_Z11matrix_initPdi:
.text._Z11matrix_initPdi:
[----:B------:R-:W-:Y:S01]  /*0000*/  LDC R1, c[0x0][0x37c] ;  /* 0x0000df00ff017b82 */ /* 0x000fe20000000800 */
[----:B------:R-:W0:Y:S07]  /*0010*/  S2R R3, SR_TID.X ;  /* 0x0000000000037919 */ /* 0x000e2e0000002100 */
[----:B------:R-:W0:Y:S01]  /*0020*/  S2UR UR4, SR_CTAID.X ;  /* 0x00000000000479c3 */ /* 0x000e220000002500 */
[----:B------:R-:W1:Y:S01]  /*0030*/  LDCU UR6, c[0x0][0x388] ;  /* 0x00007100ff0677ac */ /* 0x000e620008000800 */
[----:B------:R-:W2:Y:S06]  /*0040*/  S2R R5, SR_TID.Y ;  /* 0x0000000000057919 */ /* 0x000eac0000002200 */
[----:B------:R-:W0:Y:S08]  /*0050*/  LDC R0, c[0x0][0x360] ;  /* 0x0000d800ff007b82 */ /* 0x000e300000000800 */
[----:B------:R-:W2:Y:S08]  /*0060*/  S2UR UR5, SR_CTAID.Y ;  /* 0x00000000000579c3 */ /* 0x000eb00000002600 */
[----:B------:R-:W2:Y:S01]  /*0070*/  LDC R2, c[0x0][0x364] ;  /* 0x0000d900ff027b82 */ /* 0x000ea20000000800 */
[----:B0-----:R-:W-:Y:S01]  /*0080*/  IMAD R0, R0, UR4, R3 ;  /* 0x0000000400007c24 */ /* 0x001fe2000f8e0203 */
[----:B-1----:R-:W-:Y:S01]  /*0090*/  UIMAD UR4, UR6, UR6, URZ ;  /* 0x00000006060472a4 */ /* 0x002fe2000f8e02ff */
[----:B--2---:R-:W-:-:S04]  /*00a0*/  IMAD R3, R2, UR5, R5 ;  /* 0x0000000502037c24 */ /* 0x004fc8000f8e0205 */
[----:B------:R-:W-:-:S05]  /*00b0*/  IMAD R7, R3, UR6, R0 ;  /* 0x0000000603077c24 */ /* 0x000fca000f8e0200 */
[----:B------:R-:W-:-:S13]  /*00c0*/  ISETP.GE.AND P0, PT, R7, UR4, PT ;  /* 0x0000000407007c0c */ /* 0x000fda000bf06270 */
[----:B------:R-:W-:Y:S05]  /*00d0*/  @P0 EXIT ;  /* 0x000000000000094d */ /* 0x000fea0003800000 */
[----:B------:R-:W0:Y:S01]  /*00e0*/  LDC.64 R2, c[0x0][0x380] ;  /* 0x0000e000ff027b82 */ /* 0x000e220000000a00 */
[----:B------:R-:W1:Y:S01]  /*00f0*/  LDCU.64 UR4, c[0x0][0x358] ;  /* 0x00006b00ff0477ac */ /* 0x000e620008000a00 */
[----:B------:R-:W-:Y:S01]  /*0100*/  HFMA2 R4, -RZ, RZ, 0, 0 ;  /* 0x00000000ff047431 */ /* 0x000fe200000001ff */
[----:B------:R-:W-:Y:S01]  /*0110*/  MOV R5, 0x3ff00000 ;  /* 0x3ff0000000057802 */ /* 0x000fe20000000f00 */
[----:B0-----:R-:W-:-:S05]  /*0120*/  IMAD.WIDE R2, R7, 0x8, R2 ;  /* 0x0000000807027825 */ /* 0x001fca00078e0202 */
[----:B-1----:R-:W-:Y:S01]  /*0130*/  STG.E.64 desc[UR4][R2.64], R4 ;  /* 0x0000000402007986 */ /* 0x002fe2000c101b04 */
[----:B------:R-:W-:Y:S05]  /*0140*/  EXIT ;  /* 0x000000000000794d */ /* 0x000fea0003800000 */
.L_x_5:
        /* <DEDUP_REMOVED lines=11> */
.L_x_7:


//--------------------- .nv.shared.reserved.0     --------------------------
	.section	.nv.shared.reserved.0,"aw",@nobits
	.weak		__nv_reservedSMEM_offset_0_alias
	.size		__nv_reservedSMEM_offset_0_alias, 0, 64
	.other		__nv_reservedSMEM_offset_0_alias,@"STO_CUDA_RESERVED_SHARED STV_DEFAULT"
__nv_reservedSMEM_offset_0_alias:
	.zero		0
	.zero		64


//--------------------- .nv.constant0._Z11matrix_multPdS_S_i --------------------------
	.section	.nv.constant0._Z11matrix_multPdS_S_i,"a",@progbits
	.sectionflags	@""
	.align	4
.nv.constant0._Z11matrix_multPdS_S_i:
	.zero		924


//--------------------- .nv.constant0._Z11matrix_initPdi --------------------------
	.section	.nv.constant0._Z11matrix_initPdi,"a",@progbits
	.sectionflags	@""
	.align	4
.nv.constant0._Z11matrix_initPdi:
	.zero		908


//--------------------- SYMBOLS --------------------------

	.type		.nv.reservedSmem.offset0,@object
	.size		.nv.reservedSmem.offset0,0x4
